	.headerflags	@"EF_CUDA_TEXMODE_UNIFIED EF_CUDA_64BIT_ADDRESS EF_CUDA_ACCELERATORS EF_CUDA_SM90 EF_CUDA_VIRTUAL_SM(EF_CUDA_SM90)"
	.elftype	@"ET_EXEC"


//--------------------- .nv.info                  --------------------------
	.section	.nv.info,"",@"SHT_CUDA_INFO"
	.align	4


	//----- nvinfo : EIATTR_REGCOUNT
	.align		4
        /*0000*/ 	.byte	0x04, 0x2f
        /*0002*/ 	.short	(.L_1 - .L_0)
	.align		4
.L_0:
        /*0004*/ 	.word	index@(triton_poi_fused_add_18)
        /*0008*/ 	.word	0x00000012


	//----- nvinfo : EIATTR_MIN_STACK_SIZE
	.align		4
.L_1:
        /*000c*/ 	.byte	0x04, 0x12
        /*000e*/ 	.short	(.L_3 - .L_2)
	.align		4
.L_2:
        /*0010*/ 	.word	index@(triton_poi_fused_add_18)
        /*0014*/ 	.word	0x00000000


	//----- nvinfo : EIATTR_FRAME_SIZE
	.align		4
.L_3:
        /*0018*/ 	.byte	0x04, 0x11
        /*001a*/ 	.short	(.L_5 - .L_4)
	.align		4
.L_4:
        /*001c*/ 	.word	index@(triton_poi_fused_add_18)
        /*0020*/ 	.word	0x00000000


	//----- nvinfo : EIATTR_MIN_STACK_SIZE
	.align		4
.L_5:
        /*0024*/ 	.byte	0x04, 0x12
        /*0026*/ 	.short	(.L_7 - .L_6)
	.align		4
.L_6:
        /*0028*/ 	.word	index@(triton_poi_fused_add_18)
        /*002c*/ 	.word	0x00000000
.L_7:


//--------------------- .nv.info.triton_poi_fused_add_18 --------------------------
	.section	.nv.info.triton_poi_fused_add_18,"",@"SHT_CUDA_INFO"
	.sectionflags	@""
	.align	4


	//----- nvinfo : EIATTR_CUDA_API_VERSION
	.align		4
        /*0000*/ 	.byte	0x04, 0x37
        /*0002*/ 	.short	(.L_9 - .L_8)
.L_8:
        /*0004*/ 	.word	0x0000007c


	//----- nvinfo : EIATTR_KPARAM_INFO
	.align		4
.L_9:
        /*0008*/ 	.byte	0x04, 0x17
        /*000a*/ 	.short	(.L_11 - .L_10)
.L_10:
        /*000c*/ 	.word	0x00000000
        /*0010*/ 	.short	0x0003
        /*0012*/ 	.short	0x0018
        /*0014*/ 	.byte	0x00, 0xf0, 0x11, 0x00


	//----- nvinfo : EIATTR_KPARAM_INFO
	.align		4
.L_11:
        /*0018*/ 	.byte	0x04, 0x17
        /*001a*/ 	.short	(.L_13 - .L_12)
.L_12:
        /*001c*/ 	.word	0x00000000
        /*0020*/ 	.short	0x0002
        /*0022*/ 	.short	0x0010
        /*0024*/ 	.byte	0x00, 0xf4, 0x21, 0x00


	//----- nvinfo : EIATTR_KPARAM_INFO
	.align		4
.L_13:
        /*0028*/ 	.byte	0x04, 0x17
        /*002a*/ 	.short	(.L_15 - .L_14)
.L_14:
        /*002c*/ 	.word	0x00000000
        /*0030*/ 	.short	0x0001
        /*0032*/ 	.short	0x0008
        /*0034*/ 	.byte	0x00, 0xf4, 0x21, 0x00


	//----- nvinfo : EIATTR_KPARAM_INFO
	.align		4
.L_15:
        /*0038*/ 	.byte	0x04, 0x17
        /*003a*/ 	.short	(.L_17 - .L_16)
.L_16:
        /*003c*/ 	.word	0x00000000
        /*0040*/ 	.short	0x0000
        /*0042*/ 	.short	0x0000
        /*0044*/ 	.byte	0x00, 0xf4, 0x21, 0x00


	//----- nvinfo : EIATTR_SPARSE_MMA_MASK
	.align		4
.L_17:
        /*0048*/ 	.byte	0x03, 0x50
        /*004a*/ 	.short	0x0000


	//----- nvinfo : EIATTR_MAXREG_COUNT
	.align		4
        /*004c*/ 	.byte	0x03, 0x1b
        /*004e*/ 	.short	0x00ff


	//----- nvinfo : EIATTR_EXIT_INSTR_OFFSETS
	.align		4
        /*0050*/ 	.byte	0x04, 0x1c
        /*0052*/ 	.short	(.L_19 - .L_18)


	//   ....[0]....
.L_18:
        /*0054*/ 	.word	0x00000180


	//   ....[1]....
        /*0058*/ 	.word	0x000001a0


	//----- nvinfo : EIATTR_REQNTID
	.align		4
.L_19:
        /*005c*/ 	.byte	0x04, 0x10
        /*005e*/ 	.short	(.L_21 - .L_20)
.L_20:
        /*0060*/ 	.word	0x00000080
        /*0064*/ 	.word	0x00000001
        /*0068*/ 	.word	0x00000001


	//----- nvinfo : EIATTR_CBANK_PARAM_SIZE
	.align		4
.L_21:
        /*006c*/ 	.byte	0x03, 0x19
        /*006e*/ 	.short	0x001c


	//----- nvinfo : EIATTR_PARAM_CBANK
	.align		4
        /*0070*/ 	.byte	0x04, 0x0a
        /*0072*/ 	.short	(.L_23 - .L_22)
	.align		4
.L_22:
        /*0074*/ 	.word	index@(.nv.constant0.triton_poi_fused_add_18)
        /*0078*/ 	.short	0x0210
        /*007a*/ 	.short	0x001c


	//----- nvinfo : EIATTR_SW_WAR
	.align		4
.L_23:
        /*007c*/ 	.byte	0x04, 0x36
        /*007e*/ 	.short	(.L_25 - .L_24)
.L_24:
        /*0080*/ 	.word	0x00000008
.L_25:


//--------------------- .nv.callgraph             --------------------------
	.section	.nv.callgraph,"",@"SHT_CUDA_CALLGRAPH"
	.align	4
	.sectionentsize	8
	.align		4
        /*0000*/ 	.word	0x00000000
	.align		4
        /*0004*/ 	.word	0xffffffff
	.align		4
        /*0008*/ 	.word	0x00000000
	.align		4
        /*000c*/ 	.word	0xfffffffe
	.align		4
        /*0010*/ 	.word	0x00000000
	.align		4
        /*0014*/ 	.word	0xfffffffd
	.align		4
        /*0018*/ 	.word	0x00000000
	.align		4
        /*001c*/ 	.word	0xfffffffc


//--------------------- .text.triton_poi_fused_add_18 --------------------------
	.section	.text.triton_poi_fused_add_18,"ax",@progbits
	.align	128
        .global         triton_poi_fused_add_18
        .type           triton_poi_fused_add_18,@function
        .size           triton_poi_fused_add_18,(.L_x_1 - triton_poi_fused_add_18)
        .other          triton_poi_fused_add_18,@"STO_CUDA_ENTRY STV_DEFAULT"
triton_poi_fused_add_18:
.text.triton_poi_fused_add_18:
[----:B------:R-:W0:Y:S02]  /*0000*/  LDC R1, c[0x0][0x28] ;  /* 0x00000a00ff017b82 */ /* 0x000e240000000800 */
[----:B------:R-:W1:Y:S01]  /*0010*/  S2R R0, SR_TID.X ;  /* 0x0000000000007919 */ /* 0x000e620000002100 */
[----:B------:R-:W2:Y:S01]  /*0020*/  LDC.64 R4, c[0x0][0x218] ;  /* 0x00008600ff047b82 */ /* 0x000ea20000000a00 */
[----:B------:R-:W-:Y:S02]  /*0030*/  CS2R R10, SRZ ;  /* 0x00000000000a7805 */ /* 0x000fe4000001ff00 */
[----:B------:R-:W-:Y:S01]  /*0040*/  CS2R R12, SRZ ;  /* 0x00000000000c7805 */ /* 0x000fe2000001ff00 */
[----:B------:R-:W3:Y:S01]  /*0050*/  S2R R9, SR_CTAID.X ;  /* 0x0000000000097919 */ /* 0x000ee20000002500 */
[----:B------:R-:W-:-:S03]  /*0060*/  ULDC.64 UR4, c[0x0][0x208] ;  /* 0x0000820000047ab9 */ /* 0x000fc60000000a00 */
[----:B------:R-:W4:Y:S08]  /*0070*/  LDC.64 R6, c[0x0][0x220] ;  /* 0x00008800ff067b82 */ /* 0x000f300000000a00 */
[----:B------:R-:W5:Y:S01]  /*0080*/  LDC.64 R2, c[0x0][0x210] ;  /* 0x00008400ff027b82 */ /* 0x000f620000000a00 */
[----:B-1----:R-:W-:-:S04]  /*0090*/  SHF.L.U32 R0, R0, 0x1, RZ ;  /* 0x0000000100007819 */ /* 0x002fc800000006ff */
[----:B------:R-:W-:-:S04]  /*00a0*/  LOP3.LUT R0, R0, 0xfe, RZ, 0xc0, !PT ;  /* 0x000000fe00007812 */ /* 0x000fc800078ec0ff */
[----:B---3--:R-:W-:-:S04]  /*00b0*/  LEA R9, R9, R0, 0x8 ;  /* 0x0000000009097211 */ /* 0x008fc800078e40ff */
[C---:B------:R-:W-:Y:S01]  /*00c0*/  ISETP.GE.AND P0, PT, R9.reuse, 0x400, PT ;  /* 0x000004000900780c */ /* 0x040fe20003f06270 */
[----:B--2---:R-:W-:-:S04]  /*00d0*/  IMAD.WIDE R4, R9, 0x4, R4 ;  /* 0x0000000409047825 */ /* 0x004fc800078e0204 */
[----:B----4-:R-:W-:-:S04]  /*00e0*/  IMAD.WIDE R6, R9, 0x4, R6 ;  /* 0x0000000409067825 */ /* 0x010fc800078e0206 */
[----:B-----5:R-:W-:Y:S01]  /*00f0*/  IMAD.WIDE R2, R9, 0x4, R2 ;  /* 0x0000000409027825 */ /* 0x020fe200078e0202 */
[----:B------:R-:W-:-:S03]  /*0100*/  CS2R R8, SRZ ;  /* 0x0000000000087805 */ /* 0x000fc6000001ff00 */
[----:B------:R-:W2:Y:S04]  /*0110*/  @!P0 LDG.E.64 R10, desc[UR4][R4.64] ;  /* 0x00000004040a8981 */ /* 0x000ea8000c1e1b00 */
[----:B------:R-:W2:Y:S04]  /*0120*/  @!P0 LDG.E.64 R12, desc[UR4][R6.64] ;  /* 0x00000004060c8981 */ /* 0x000ea8000c1e1b00 */
[----:B------:R-:W3:Y:S01]  /*0130*/  @!P0 LDG.E.64 R8, desc[UR4][R2.64] ;  /* 0x0000000402088981 */ /* 0x000ee2000c1e1b00 */
[----:B--2---:R-:W-:Y:S01]  /*0140*/  FADD R15, R12, R10 ;  /* 0x0000000a0c0f7221 */ /* 0x004fe20000000000 */
[----:B------:R-:W-:-:S03]  /*0150*/  FADD R0, R13, R11 ;  /* 0x0000000b0d007221 */ /* 0x000fc60000000000 */
[----:B---3--:R-:W-:Y:S01]  /*0160*/  FADD R8, R15, R8 ;  /* 0x000000080f087221 */ /* 0x008fe20000000000 */
[----:B------:R-:W-:Y:S01]  /*0170*/  FADD R9, R0, R9 ;  /* 0x0000000900097221 */ /* 0x000fe20000000000 */
[----:B------:R-:W-:Y:S06]  /*0180*/  @P0 EXIT ;  /* 0x000000000000094d */ /* 0x000fec0003800000 */
[----:B------:R-:W-:Y:S01]  /*0190*/  STG.E.64 desc[UR4][R2.64], R8 ;  /* 0x0000000802007986 */ /* 0x000fe2000c101b04 */
[----:B------:R-:W-:Y:S05]  /*01a0*/  EXIT ;  /* 0x000000000000794d */ /* 0x000fea0003800000 */
.L_x_0:
[----:B------:R-:W-:-:S00]  /*01b0*/  BRA `(.L_x_0) ;  /* 0xfffffffc00fc7947 */ /* 0x000fc0000383ffff */
[----:B------:R-:W-:-:S00]  /*01c0*/  NOP ;  /* 0x0000000000007918 */ /* 0x000fc00000000000 */
        /* <DEDUP_REMOVED lines=11> */
.L_x_1:


//--------------------- .nv.constant0.triton_poi_fused_add_18 --------------------------
	.section	.nv.constant0.triton_poi_fused_add_18,"a",@progbits
	.sectionflags	@""
	.align	4
.nv.constant0.triton_poi_fused_add_18:
	.zero		556
